//
// Generated by NVIDIA NVVM Compiler
//
// Compiler Build ID: CL-36424714
// Cuda compilation tools, release 13.0, V13.0.88
// Based on NVVM 20.0.0
//

.version 9.0
.target sm_100
.address_size 64

	// .globl	_Z6VecAddPfS_S_

.visible .entry _Z6VecAddPfS_S_(
	.param .u64 .ptr .align 1 _Z6VecAddPfS_S__param_0,
	.param .u64 .ptr .align 1 _Z6VecAddPfS_S__param_1,
	.param .u64 .ptr .align 1 _Z6VecAddPfS_S__param_2
)
{
	.reg .pred 	%p<2>;
	.reg .b32 	%r<5>;
	.reg .b32 	%f<4>;
	.reg .b64 	%rd<11>;

	ld.param.u64 	%rd1, [_Z6VecAddPfS_S__param_0];
	ld.param.u64 	%rd2, [_Z6VecAddPfS_S__param_1];
	ld.param.u64 	%rd3, [_Z6VecAddPfS_S__param_2];
	mov.u32 	%r2, %ctaid.x;
	mov.u32 	%r3, %ntid.x;
	mov.u32 	%r4, %tid.x;
	mad.lo.s32 	%r1, %r2, %r3, %r4;
	setp.gt.s32 	%p1, %r1, 16777215;
	@%p1 bra 	$L__BB0_2;
	cvta.to.global.u64 	%rd4, %rd1;
	cvta.to.global.u64 	%rd5, %rd2;
	cvta.to.global.u64 	%rd6, %rd3;
	mul.wide.s32 	%rd7, %r1, 4;
	add.s64 	%rd8, %rd4, %rd7;
	ld.global.f32 	%f1, [%rd8];
	add.s64 	%rd9, %rd5, %rd7;
	ld.global.f32 	%f2, [%rd9];
	add.f32 	%f3, %f1, %f2;
	add.s64 	%rd10, %rd6, %rd7;
	st.global.f32 	[%rd10], %f3;
$L__BB0_2:
	ret;

}
	// .globl	_Z15VecAddCoarsenedPfS_S_
.visible .entry _Z15VecAddCoarsenedPfS_S_(
	.param .u64 .ptr .align 1 _Z15VecAddCoarsenedPfS_S__param_0,
	.param .u64 .ptr .align 1 _Z15VecAddCoarsenedPfS_S__param_1,
	.param .u64 .ptr .align 1 _Z15VecAddCoarsenedPfS_S__param_2
)
{
	.reg .pred 	%p<2>;
	.reg .b32 	%r<6>;
	.reg .b32 	%f<7>;
	.reg .b64 	%rd<11>;

	ld.param.u64 	%rd1, [_Z15VecAddCoarsenedPfS_S__param_0];
	ld.param.u64 	%rd2, [_Z15VecAddCoarsenedPfS_S__param_1];
	ld.param.u64 	%rd3, [_Z15VecAddCoarsenedPfS_S__param_2];
	mov.u32 	%r2, %ctaid.x;
	mov.u32 	%r3, %ntid.x;
	mov.u32 	%r4, %tid.x;
	mad.lo.s32 	%r5, %r2, %r3, %r4;
	shl.b32 	%r1, %r5, 1;
	setp.gt.s32 	%p1, %r1, 16777215;
	@%p1 bra 	$L__BB1_2;
	cvta.to.global.u64 	%rd4, %rd1;
	cvta.to.global.u64 	%rd5, %rd2;
	cvta.to.global.u64 	%rd6, %rd3;
	mul.wide.s32 	%rd7, %r1, 4;
	add.s64 	%rd8, %rd4, %rd7;
	ld.global.f32 	%f1, [%rd8];
	add.s64 	%rd9, %rd5, %rd7;
	ld.global.f32 	%f2, [%rd9];
	add.f32 	%f3, %f1, %f2;
	add.s64 	%rd10, %rd6, %rd7;
	st.global.f32 	[%rd10], %f3;
	ld.global.f32 	%f4, [%rd8+4];
	ld.global.f32 	%f5, [%rd9+4];
	add.f32 	%f6, %f4, %f5;
	st.global.f32 	[%rd10+4], %f6;
$L__BB1_2:
	ret;

}


// ===== COMPILED SASS (sm_100) =====

	.target	sm_100

	.elftype	@"ET_EXEC"


//--------------------- .note.nv.tkinfo           --------------------------
	.section	.note.nv.tkinfo,"",@"SHT_NOTE"
	.sectionflags	@"SHF_NOTE_NV_TKINFO"
	.tkinfo
        /*0018*/ 	.word	0x00000002
        /*0030*/ 	.string	""
        /*0030*/ 	.string	"ptxas"
        /*0030*/ 	.string	"Cuda compilation tools, release 13.0, V13.0.88"
        /*0030*/ 	.string	"Build cuda_13.0.r13.0/compiler.36424714_0"
        /*0030*/ 	.string	"-arch sm_100 -m 64 "



//--------------------- .note.nv.cuinfo           --------------------------
	.section	.note.nv.cuinfo,"",@"SHT_NOTE"
	.sectionflags	@"SHF_NOTE_NV_CUINFO"
        /*0018*/ 	.short	0x0002
        /*001a*/ 	.short	0x0064
        /*001c*/ 	.short	0x0082
	.zero		2


//--------------------- .nv.info                  --------------------------
	.section	.nv.info,"",@"SHT_CUDA_INFO"
	.align	4


	//----- nvinfo : EIATTR_REGCOUNT
	.align		4
        /*0000*/ 	.byte	0x04, 0x2f
        /*0002*/ 	.short	(.L_1 - .L_0)
	.align		4
.L_0:
        /*0004*/ 	.word	index@(_Z6VecAddPfS_S_)
        /*0008*/ 	.word	0x0000000c


	//----- nvinfo : EIATTR_FRAME_SIZE
	.align		4
.L_1:
        /*000c*/ 	.byte	0x04, 0x11
        /*000e*/ 	.short	(.L_3 - .L_2)
	.align		4
.L_2:
        /*0010*/ 	.word	index@(_Z6VecAddPfS_S_)
        /*0014*/ 	.word	0x00000000


	//----- nvinfo : EIATTR_REGCOUNT
	.align		4
.L_3:
        /*0018*/ 	.byte	0x04, 0x2f
        /*001a*/ 	.short	(.L_5 - .L_4)
	.align		4
.L_4:
        /*001c*/ 	.word	index@(_Z15VecAddCoarsenedPfS_S_)
        /*0020*/ 	.word	0x0000000e


	//----- nvinfo : EIATTR_FRAME_SIZE
	.align		4
.L_5:
        /*0024*/ 	.byte	0x04, 0x11
        /*0026*/ 	.short	(.L_7 - .L_6)
	.align		4
.L_6:
        /*0028*/ 	.word	index@(_Z15VecAddCoarsenedPfS_S_)
        /*002c*/ 	.word	0x00000000


	//----- nvinfo : EIATTR_MIN_STACK_SIZE
	.align		4
.L_7:
        /*0030*/ 	.byte	0x04, 0x12
        /*0032*/ 	.short	(.L_9 - .L_8)
	.align		4
.L_8:
        /*0034*/ 	.word	index@(_Z15VecAddCoarsenedPfS_S_)
        /*0038*/ 	.word	0x00000000


	//----- nvinfo : EIATTR_MIN_STACK_SIZE
	.align		4
.L_9:
        /*003c*/ 	.byte	0x04, 0x12
        /*003e*/ 	.short	(.L_11 - .L_10)
	.align		4
.L_10:
        /*0040*/ 	.word	index@(_Z6VecAddPfS_S_)
        /*0044*/ 	.word	0x00000000
.L_11:


//--------------------- .nv.compat                --------------------------
	.section	.nv.compat,"",@"SHT_CUDA_COMPAT_INFO"
	.align	4
        /*0000*/ 	.byte	0x02, 0x09, 0x00, 0x00, 0x02, 0x02, 0x01, 0x00, 0x02, 0x05, 0x05, 0x00, 0x03, 0x07, 0x01, 0x01
        /*0010*/ 	.byte	0x02, 0x03, 0x00, 0x00, 0x02, 0x06, 0x01, 0x00, 0x04, 0x0b, 0x08, 0x00, 0x09, 0x00, 0x00, 0x00
        /*0020*/ 	.byte	0x00, 0x00, 0x00, 0x00


//--------------------- .nv.info._Z15VecAddCoarsenedPfS_S_ --------------------------
	.section	.nv.info._Z15VecAddCoarsenedPfS_S_,"",@"SHT_CUDA_INFO"
	.sectionflags	@""
	.align	4


	//----- nvinfo : EIATTR_CUDA_API_VERSION
	.align		4
        /*0000*/ 	.byte	0x04, 0x37
        /*0002*/ 	.short	(.L_13 - .L_12)
.L_12:
        /*0004*/ 	.word	0x00000082


	//----- nvinfo : EIATTR_KPARAM_INFO
	.align		4
.L_13:
        /*0008*/ 	.byte	0x04, 0x17
        /*000a*/ 	.short	(.L_15 - .L_14)
.L_14:
        /*000c*/ 	.word	0x00000000
        /*0010*/ 	.short	0x0002
        /*0012*/ 	.short	0x0010
        /*0014*/ 	.byte	0x00, 0xf5, 0x21, 0x00


	//----- nvinfo : EIATTR_KPARAM_INFO
	.align		4
.L_15:
        /*0018*/ 	.byte	0x04, 0x17
        /*001a*/ 	.short	(.L_17 - .L_16)
.L_16:
        /*001c*/ 	.word	0x00000000
        /*0020*/ 	.short	0x0001
        /*0022*/ 	.short	0x0008
        /*0024*/ 	.byte	0x00, 0xf5, 0x21, 0x00


	//----- nvinfo : EIATTR_KPARAM_INFO
	.align		4
.L_17:
        /*0028*/ 	.byte	0x04, 0x17
        /*002a*/ 	.short	(.L_19 - .L_18)
.L_18:
        /*002c*/ 	.word	0x00000000
        /*0030*/ 	.short	0x0000
        /*0032*/ 	.short	0x0000
        /*0034*/ 	.byte	0x00, 0xf5, 0x21, 0x00


	//----- nvinfo : EIATTR_SPARSE_MMA_MASK
	.align		4
.L_19:
        /*0038*/ 	.byte	0x03, 0x50
        /*003a*/ 	.short	0x0000


	//----- nvinfo : EIATTR_MAXREG_COUNT
	.align		4
        /*003c*/ 	.byte	0x03, 0x1b
        /*003e*/ 	.short	0x00ff


	//----- nvinfo : EIATTR_MERCURY_ISA_VERSION
	.align		4
        /*0040*/ 	.byte	0x03, 0x5f
        /*0042*/ 	.short	0x0101


	//----- nvinfo : EIATTR_VRC_CTA_INIT_COUNT
	.align		4
        /*0044*/ 	.byte	0x02, 0x4a
	.zero		1
	.zero		1


	//----- nvinfo : EIATTR_EXIT_INSTR_OFFSETS
	.align		4
        /*0048*/ 	.byte	0x04, 0x1c
        /*004a*/ 	.short	(.L_21 - .L_20)


	//   ....[0]....
.L_20:
        /*004c*/ 	.word	0x00000070


	//   ....[1]....
        /*0050*/ 	.word	0x00000170


	//----- nvinfo : EIATTR_CBANK_PARAM_SIZE
	.align		4
.L_21:
        /*0054*/ 	.byte	0x03, 0x19
        /*0056*/ 	.short	0x0018


	//----- nvinfo : EIATTR_PARAM_CBANK
	.align		4
        /*0058*/ 	.byte	0x04, 0x0a
        /*005a*/ 	.short	(.L_23 - .L_22)
	.align		4
.L_22:
        /*005c*/ 	.word	index@(.nv.constant0._Z15VecAddCoarsenedPfS_S_)
        /*0060*/ 	.short	0x0380
        /*0062*/ 	.short	0x0018


	//----- nvinfo : EIATTR_SW_WAR
	.align		4
.L_23:
        /*0064*/ 	.byte	0x04, 0x36
        /*0066*/ 	.short	(.L_25 - .L_24)
.L_24:
        /*0068*/ 	.word	0x00000008
.L_25:


//--------------------- .nv.info._Z6VecAddPfS_S_  --------------------------
	.section	.nv.info._Z6VecAddPfS_S_,"",@"SHT_CUDA_INFO"
	.sectionflags	@""
	.align	4


	//----- nvinfo : EIATTR_CUDA_API_VERSION
	.align		4
        /*0000*/ 	.byte	0x04, 0x37
        /*0002*/ 	.short	(.L_27 - .L_26)
.L_26:
        /*0004*/ 	.word	0x00000082


	//----- nvinfo : EIATTR_KPARAM_INFO
	.align		4
.L_27:
        /*0008*/ 	.byte	0x04, 0x17
        /*000a*/ 	.short	(.L_29 - .L_28)
.L_28:
        /*000c*/ 	.word	0x00000000
        /*0010*/ 	.short	0x0002
        /*0012*/ 	.short	0x0010
        /*0014*/ 	.byte	0x00, 0xf5, 0x21, 0x00


	//----- nvinfo : EIATTR_KPARAM_INFO
	.align		4
.L_29:
        /*0018*/ 	.byte	0x04, 0x17
        /*001a*/ 	.short	(.L_31 - .L_30)
.L_30:
        /*001c*/ 	.word	0x00000000
        /*0020*/ 	.short	0x0001
        /*0022*/ 	.short	0x0008
        /*0024*/ 	.byte	0x00, 0xf5, 0x21, 0x00


	//----- nvinfo : EIATTR_KPARAM_INFO
	.align		4
.L_31:
        /*0028*/ 	.byte	0x04, 0x17
        /*002a*/ 	.short	(.L_33 - .L_32)
.L_32:
        /*002c*/ 	.word	0x00000000
        /*0030*/ 	.short	0x0000
        /*0032*/ 	.short	0x0000
        /*0034*/ 	.byte	0x00, 0xf5, 0x21, 0x00


	//----- nvinfo : EIATTR_SPARSE_MMA_MASK
	.align		4
.L_33:
        /*0038*/ 	.byte	0x03, 0x50
        /*003a*/ 	.short	0x0000


	//----- nvinfo : EIATTR_MAXREG_COUNT
	.align		4
        /*003c*/ 	.byte	0x03, 0x1b
        /*003e*/ 	.short	0x00ff


	//----- nvinfo : EIATTR_MERCURY_ISA_VERSION
	.align		4
        /*0040*/ 	.byte	0x03, 0x5f
        /*0042*/ 	.short	0x0101


	//----- nvinfo : EIATTR_VRC_CTA_INIT_COUNT
	.align		4
        /*0044*/ 	.byte	0x02, 0x4a
	.zero		1
	.zero		1


	//----- nvinfo : EIATTR_EXIT_INSTR_OFFSETS
	.align		4
        /*0048*/ 	.byte	0x04, 0x1c
        /*004a*/ 	.short	(.L_35 - .L_34)


	//   ....[0]....
.L_34:
        /*004c*/ 	.word	0x00000060


	//   ....[1]....
        /*0050*/ 	.word	0x00000120


	//----- nvinfo : EIATTR_CBANK_PARAM_SIZE
	.align		4
.L_35:
        /*0054*/ 	.byte	0x03, 0x19
        /*0056*/ 	.short	0x0018


	//----- nvinfo : EIATTR_PARAM_CBANK
	.align		4
        /*0058*/ 	.byte	0x04, 0x0a
        /*005a*/ 	.short	(.L_37 - .L_36)
	.align		4
.L_36:
        /*005c*/ 	.word	index@(.nv.constant0._Z6VecAddPfS_S_)
        /*0060*/ 	.short	0x0380
        /*0062*/ 	.short	0x0018


	//----- nvinfo : EIATTR_SW_WAR
	.align		4
.L_37:
        /*0064*/ 	.byte	0x04, 0x36
        /*0066*/ 	.short	(.L_39 - .L_38)
.L_38:
        /*0068*/ 	.word	0x00000008
.L_39:


//--------------------- .nv.callgraph             --------------------------
	.section	.nv.callgraph,"",@"SHT_CUDA_CALLGRAPH"
	.align	4
	.sectionentsize	8
	.align		4
        /*0000*/ 	.word	0x00000000
	.align		4
        /*0004*/ 	.word	0xffffffff
	.align		4
        /*0008*/ 	.word	0x00000000
	.align		4
        /*000c*/ 	.word	0xfffffffe
	.align		4
        /*0010*/ 	.word	0x00000000
	.align		4
        /*0014*/ 	.word	0xfffffffd
	.align		4
        /*0018*/ 	.word	0x00000000
	.align		4
        /*001c*/ 	.word	0xfffffffc


//--------------------- .text._Z15VecAddCoarsenedPfS_S_ --------------------------
	.section	.text._Z15VecAddCoarsenedPfS_S_,"ax",@progbits
	.align	128
        .global         _Z15VecAddCoarsenedPfS_S_
        .type           _Z15VecAddCoarsenedPfS_S_,@function
        .size           _Z15VecAddCoarsenedPfS_S_,(.L_x_2 - _Z15VecAddCoarsenedPfS_S_)
        .other          _Z15VecAddCoarsenedPfS_S_,@"STO_CUDA_ENTRY STV_DEFAULT"
_Z15VecAddCoarsenedPfS_S_:
.text._Z15VecAddCoarsenedPfS_S_:
[----:B------:R-:W-:Y:S01]  /*0000*/  LDC R1, c[0x0][0x37c] ;  /* 0x0000df00ff017b82 */ /* 0x000fe20000000800 */
[----:B------:R-:W0:Y:S07]  /*0010*/  S2R R3, SR_TID.X ;  /* 0x0000000000037919 */ /* 0x000e2e0000002100 */
[----:B------:R-:W0:Y:S08]  /*0020*/  S2UR UR4, SR_CTAID.X ;  /* 0x00000000000479c3 */ /* 0x000e300000002500 */
[----:B------:R-:W0:Y:S02]  /*0030*/  LDC R0, c[0x0][0x360] ;  /* 0x0000d800ff007b82 */ /* 0x000e240000000800 */
[----:B0-----:R-:W-:-:S05]  /*0040*/  IMAD R0, R0, UR4, R3 ;  /* 0x0000000400007c24 */ /* 0x001fca000f8e0203 */
[----:B------:R-:W-:-:S04]  /*0050*/  SHF.L.U32 R9, R0, 0x1, RZ ;  /* 0x0000000100097819 */ /* 0x000fc800000006ff */
[----:B------:R-:W-:-:S13]  /*0060*/  ISETP.GT.AND P0, PT, R9, 0xffffff, PT ;  /* 0x00ffffff0900780c */ /* 0x000fda0003f04270 */
[----:B------:R-:W-:Y:S05]  /*0070*/  @P0 EXIT ;  /* 0x000000000000094d */ /* 0x000fea0003800000 */
[----:B------:R-:W0:Y:S01]  /*0080*/  LDC.64 R2, c[0x0][0x380] ;  /* 0x0000e000ff027b82 */ /* 0x000e220000000a00 */
[----:B------:R-:W1:Y:S07]  /*0090*/  LDCU.64 UR4, c[0x0][0x358] ;  /* 0x00006b00ff0477ac */ /* 0x000e6e0008000a00 */
[----:B------:R-:W2:Y:S08]  /*00a0*/  LDC.64 R4, c[0x0][0x388] ;  /* 0x0000e200ff047b82 */ /* 0x000eb00000000a00 */
[----:B------:R-:W3:Y:S01]  /*00b0*/  LDC.64 R6, c[0x0][0x390] ;  /* 0x0000e400ff067b82 */ /* 0x000ee20000000a00 */
[----:B0-----:R-:W-:-:S05]  /*00c0*/  IMAD.WIDE R2, R9, 0x4, R2 ;  /* 0x0000000409027825 */ /* 0x001fca00078e0202 */
[----:B-1----:R-:W4:Y:S01]  /*00d0*/  LDG.E R0, desc[UR4][R2.64] ;  /* 0x0000000402007981 */ /* 0x002f22000c1e1900 */
[----:B--2---:R-:W-:-:S05]  /*00e0*/  IMAD.WIDE R4, R9, 0x4, R4 ;  /* 0x0000000409047825 */ /* 0x004fca00078e0204 */
[----:B------:R-:W4:Y:S01]  /*00f0*/  LDG.E R11, desc[UR4][R4.64] ;  /* 0x00000004040b7981 */ /* 0x000f22000c1e1900 */
[----:B---3--:R-:W-:-:S04]  /*0100*/  IMAD.WIDE R6, R9, 0x4, R6 ;  /* 0x0000000409067825 */ /* 0x008fc800078e0206 */
[----:B----4-:R-:W-:-:S05]  /*0110*/  FADD R11, R0, R11 ;  /* 0x0000000b000b7221 */ /* 0x010fca0000000000 */
[----:B------:R-:W-:Y:S04]  /*0120*/  STG.E desc[UR4][R6.64], R11 ;  /* 0x0000000b06007986 */ /* 0x000fe8000c101904 */
[----:B------:R-:W2:Y:S04]  /*0130*/  LDG.E R0, desc[UR4][R2.64+0x4] ;  /* 0x0000040402007981 */ /* 0x000ea8000c1e1900 */
[----:B------:R-:W2:Y:S02]  /*0140*/  LDG.E R9, desc[UR4][R4.64+0x4] ;  /* 0x0000040404097981 */ /* 0x000ea4000c1e1900 */
[----:B--2---:R-:W-:-:S05]  /*0150*/  FADD R9, R0, R9 ;  /* 0x0000000900097221 */ /* 0x004fca0000000000 */
[----:B------:R-:W-:Y:S01]  /*0160*/  STG.E desc[UR4][R6.64+0x4], R9 ;  /* 0x0000040906007986 */ /* 0x000fe2000c101904 */
[----:B------:R-:W-:Y:S05]  /*0170*/  EXIT ;  /* 0x000000000000794d */ /* 0x000fea0003800000 */
.L_x_0:
[----:B------:R-:W-:-:S00]  /*0180*/  BRA `(.L_x_0) ;  /* 0xfffffffc00fc7947 */ /* 0x000fc0000383ffff */
[----:B------:R-:W-:-:S00]  /*0190*/  NOP ;  /* 0x0000000000007918 */ /* 0x000fc00000000000 */
        /* <DEDUP_REMOVED lines=14> */
.L_x_2:


//--------------------- .text._Z6VecAddPfS_S_     --------------------------
	.section	.text._Z6VecAddPfS_S_,"ax",@progbits
	.align	128
        .global         _Z6VecAddPfS_S_
        .type           _Z6VecAddPfS_S_,@function
        .size           _Z6VecAddPfS_S_,(.L_x_3 - _Z6VecAddPfS_S_)
        .other          _Z6VecAddPfS_S_,@"STO_CUDA_ENTRY STV_DEFAULT"
_Z6VecAddPfS_S_:
.text._Z6VecAddPfS_S_:
[----:B------:R-:W-:Y:S01]  /*0000*/  LDC R1, c[0x0][0x37c] ;  /* 0x0000df00ff017b82 */ /* 0x000fe20000000800 */
[----:B------:R-:W0:Y:S07]  /*0010*/  S2R R0, SR_TID.X ;  /* 0x0000000000007919 */ /* 0x000e2e0000002100 */
[----:B------:R-:W0:Y:S08]  /*0020*/  S2UR UR4, SR_CTAID.X ;  /* 0x00000000000479c3 */ /* 0x000e300000002500 */
[----:B------:R-:W0:Y:S02]  /*0030*/  LDC R9, c[0x0][0x360] ;  /* 0x0000d800ff097b82 */ /* 0x000e240000000800 */
[----:B0-----:R-:W-:-:S05]  /*0040*/  IMAD R9, R9, UR4, R0 ;  /* 0x0000000409097c24 */ /* 0x001fca000f8e0200 */
[----:B------:R-:W-:-:S13]  /*0050*/  ISETP.GT.AND P0, PT, R9, 0xffffff, PT ;  /* 0x00ffffff0900780c */ /* 0x000fda0003f04270 */
[----:B------:R-:W-:Y:S05]  /*0060*/  @P0 EXIT ;  /* 0x000000000000094d */ /* 0x000fea0003800000 */
[----:B------:R-:W0:Y:S01]  /*0070*/  LDC.64 R2, c[0x0][0x380] ;  /* 0x0000e000ff027b82 */ /* 0x000e220000000a00 */
[----:B------:R-:W1:Y:S07]  /*0080*/  LDCU.64 UR4, c[0x0][0x358] ;  /* 0x00006b00ff0477ac */ /* 0x000e6e0008000a00 */
[----:B------:R-:W2:Y:S08]  /*0090*/  LDC.64 R4, c[0x0][0x388] ;  /* 0x0000e200ff047b82 */ /* 0x000eb00000000a00 */
[----:B------:R-:W3:Y:S01]  /*00a0*/  LDC.64 R6, c[0x0][0x390] ;  /* 0x0000e400ff067b82 */ /* 0x000ee20000000a00 */
[----:B0-----:R-:W-:-:S06]  /*00b0*/  IMAD.WIDE R2, R9, 0x4, R2 ;  /* 0x0000000409027825 */ /* 0x001fcc00078e0202 */
[----:B-1----:R-:W4:Y:S01]  /*00c0*/  LDG.E R2, desc[UR4][R2.64] ;  /* 0x0000000402027981 */ /* 0x002f22000c1e1900 */
[----:B--2---:R-:W-:-:S06]  /*00d0*/  IMAD.WIDE R4, R9, 0x4, R4 ;  /* 0x0000000409047825 */ /* 0x004fcc00078e0204 */
[----:B------:R-:W4:Y:S01]  /*00e0*/  LDG.E R5, desc[UR4][R4.64] ;  /* 0x0000000404057981 */ /* 0x000f22000c1e1900 */
[----:B---3--:R-:W-:-:S04]  /*00f0*/  IMAD.WIDE R6, R9, 0x4, R6 ;  /* 0x0000000409067825 */ /* 0x008fc800078e0206 */
[----:B----4-:R-:W-:-:S05]  /*0100*/  FADD R9, R2, R5 ;  /* 0x0000000502097221 */ /* 0x010fca0000000000 */
[----:B------:R-:W-:Y:S01]  /*0110*/  STG.E desc[UR4][R6.64], R9 ;  /* 0x0000000906007986 */ /* 0x000fe2000c101904 */
[----:B------:R-:W-:Y:S05]  /*0120*/  EXIT ;  /* 0x000000000000794d */ /* 0x000fea0003800000 */
.L_x_1:
        /* <DEDUP_REMOVED lines=13> */
.L_x_3:


//--------------------- .nv.shared.reserved.0     --------------------------
	.section	.nv.shared.reserved.0,"aw",@nobits
	.weak		__nv_reservedSMEM_offset_0_alias
	.size		__nv_reservedSMEM_offset_0_alias, 0, 64
	.other		__nv_reservedSMEM_offset_0_alias,@"STO_CUDA_RESERVED_SHARED STV_DEFAULT"
__nv_reservedSMEM_offset_0_alias:
	.zero		0
	.zero		64


//--------------------- .nv.constant0._Z15VecAddCoarsenedPfS_S_ --------------------------
	.section	.nv.constant0._Z15VecAddCoarsenedPfS_S_,"a",@progbits
	.sectionflags	@""
	.align	4
.nv.constant0._Z15VecAddCoarsenedPfS_S_:
	.zero		920


//--------------------- .nv.constant0._Z6VecAddPfS_S_ --------------------------
	.section	.nv.constant0._Z6VecAddPfS_S_,"a",@progbits
	.sectionflags	@""
	.align	4
.nv.constant0._Z6VecAddPfS_S_:
	.zero		920


//--------------------- SYMBOLS --------------------------

	.type		.nv.reservedSmem.offset0,@object
	.size		.nv.reservedSmem.offset0,0x4
